//
// Generated by NVIDIA NVVM Compiler
//
// Compiler Build ID: CL-36424714
// Cuda compilation tools, release 13.0, V13.0.88
// Based on NVVM 20.0.0
//

.version 9.0
.target sm_100
.address_size 64

	// .globl	_Z16matrixMul_kerneliiiPdS_S_
// _ZZ16matrixMul_kerneliiiPdS_S_E2As has been demoted
// _ZZ16matrixMul_kerneliiiPdS_S_E2Bs has been demoted

.visible .entry _Z16matrixMul_kerneliiiPdS_S_(
	.param .u32 _Z16matrixMul_kerneliiiPdS_S__param_0,
	.param .u32 _Z16matrixMul_kerneliiiPdS_S__param_1,
	.param .u32 _Z16matrixMul_kerneliiiPdS_S__param_2,
	.param .u64 .ptr .align 1 _Z16matrixMul_kerneliiiPdS_S__param_3,
	.param .u64 .ptr .align 1 _Z16matrixMul_kerneliiiPdS_S__param_4,
	.param .u64 .ptr .align 1 _Z16matrixMul_kerneliiiPdS_S__param_5
)
{
	.reg .pred 	%p<11>;
	.reg .b32 	%r<55>;
	.reg .b64 	%rd<14>;
	.reg .b64 	%fd<31>;
	// demoted variable
	.shared .align 8 .b8 _ZZ16matrixMul_kerneliiiPdS_S_E2As[2048];
	// demoted variable
	.shared .align 8 .b8 _ZZ16matrixMul_kerneliiiPdS_S_E2Bs[2048];
	ld.param.u32 	%r32, [_Z16matrixMul_kerneliiiPdS_S__param_0];
	ld.param.u32 	%r30, [_Z16matrixMul_kerneliiiPdS_S__param_1];
	ld.param.u32 	%r31, [_Z16matrixMul_kerneliiiPdS_S__param_2];
	ld.param.u64 	%rd4, [_Z16matrixMul_kerneliiiPdS_S__param_3];
	ld.param.u64 	%rd5, [_Z16matrixMul_kerneliiiPdS_S__param_4];
	ld.param.u64 	%rd6, [_Z16matrixMul_kerneliiiPdS_S__param_5];
	mov.u32 	%r34, %ctaid.x;
	mov.u32 	%r1, %ntid.x;
	mov.u32 	%r2, %tid.x;
	mad.lo.s32 	%r3, %r34, %r1, %r2;
	mov.u32 	%r35, %ctaid.y;
	mov.u32 	%r4, %ntid.y;
	mov.u32 	%r5, %tid.y;
	mad.lo.s32 	%r36, %r35, %r4, %r5;
	setp.ge.s32 	%p1, %r3, %r31;
	setp.ge.s32 	%p2, %r36, %r32;
	or.pred  	%p3, %p1, %p2;
	@%p3 bra 	$L__BB0_11;
	cvta.to.global.u64 	%rd7, %rd6;
	mad.lo.s32 	%r37, %r31, %r36, %r3;
	mul.wide.s32 	%rd8, %r37, 8;
	add.s64 	%rd1, %rd7, %rd8;
	mov.b64 	%rd9, 0;
	st.global.u64 	[%rd1], %rd9;
	setp.gt.u32 	%p4, %r1, %r30;
	@%p4 bra 	$L__BB0_11;
	mad.lo.s32 	%r7, %r30, %r36, %r2;
	shl.b32 	%r39, %r5, 7;
	mov.u32 	%r40, _ZZ16matrixMul_kerneliiiPdS_S_E2As;
	add.s32 	%r8, %r40, %r39;
	shl.b32 	%r41, %r2, 3;
	add.s32 	%r9, %r8, %r41;
	add.s32 	%r10, %r3, %r5;
	mov.u32 	%r42, _ZZ16matrixMul_kerneliiiPdS_S_E2Bs;
	add.s32 	%r12, %r42, %r41;
	add.s32 	%r11, %r12, %r39;
	and.b32  	%r13, %r1, 3;
	and.b32  	%r14, %r1, 2044;
	div.u32 	%r43, %r30, %r1;
	max.u32 	%r15, %r43, 1;
	and.b32  	%r44, %r1, -4;
	neg.s32 	%r16, %r44;
	add.s32 	%r17, %r8, 16;
	add.s32 	%r18, %r12, 256;
	cvta.to.global.u64 	%rd2, %rd4;
	cvta.to.global.u64 	%rd3, %rd5;
	mov.b32 	%r50, 0;
$L__BB0_3:
	setp.lt.u32 	%p5, %r1, 4;
	mad.lo.s32 	%r46, %r50, %r1, %r7;
	mul.wide.u32 	%rd10, %r46, 8;
	add.s64 	%rd11, %rd2, %rd10;
	ld.global.f64 	%fd1, [%rd11];
	st.shared.f64 	[%r9], %fd1;
	mad.lo.s32 	%r47, %r50, %r4, %r10;
	mul.wide.u32 	%rd12, %r47, 8;
	add.s64 	%rd13, %rd3, %rd12;
	ld.global.f64 	%fd2, [%rd13];
	st.shared.f64 	[%r11], %fd2;
	bar.sync 	0;
	mov.b32 	%r54, 0;
	@%p5 bra 	$L__BB0_6;
	mov.u32 	%r51, %r18;
	mov.u32 	%r52, %r17;
	mov.u32 	%r53, %r16;
$L__BB0_5:
	ld.shared.f64 	%fd3, [%r52+-16];
	ld.shared.f64 	%fd4, [%r51+-256];
	ld.global.f64 	%fd5, [%rd1];
	fma.rn.f64 	%fd6, %fd3, %fd4, %fd5;
	st.global.f64 	[%rd1], %fd6;
	bar.sync 	0;
	ld.shared.f64 	%fd7, [%r52+-8];
	ld.shared.f64 	%fd8, [%r51+-128];
	ld.global.f64 	%fd9, [%rd1];
	fma.rn.f64 	%fd10, %fd7, %fd8, %fd9;
	st.global.f64 	[%rd1], %fd10;
	bar.sync 	0;
	ld.shared.f64 	%fd11, [%r52];
	ld.shared.f64 	%fd12, [%r51];
	ld.global.f64 	%fd13, [%rd1];
	fma.rn.f64 	%fd14, %fd11, %fd12, %fd13;
	st.global.f64 	[%rd1], %fd14;
	bar.sync 	0;
	ld.shared.f64 	%fd15, [%r52+8];
	ld.shared.f64 	%fd16, [%r51+128];
	ld.global.f64 	%fd17, [%rd1];
	fma.rn.f64 	%fd18, %fd15, %fd16, %fd17;
	st.global.f64 	[%rd1], %fd18;
	bar.sync 	0;
	add.s32 	%r53, %r53, 4;
	add.s32 	%r52, %r52, 32;
	add.s32 	%r51, %r51, 512;
	setp.ne.s32 	%p6, %r53, 0;
	mov.u32 	%r54, %r14;
	@%p6 bra 	$L__BB0_5;
$L__BB0_6:
	setp.eq.s32 	%p7, %r13, 0;
	@%p7 bra 	$L__BB0_10;
	setp.eq.s32 	%p8, %r13, 1;
	shl.b32 	%r48, %r54, 3;
	add.s32 	%r27, %r8, %r48;
	ld.shared.f64 	%fd19, [%r27];
	shl.b32 	%r49, %r54, 7;
	add.s32 	%r28, %r12, %r49;
	ld.shared.f64 	%fd20, [%r28];
	ld.global.f64 	%fd21, [%rd1];
	fma.rn.f64 	%fd22, %fd19, %fd20, %fd21;
	st.global.f64 	[%rd1], %fd22;
	bar.sync 	0;
	@%p8 bra 	$L__BB0_10;
	setp.eq.s32 	%p9, %r13, 2;
	ld.shared.f64 	%fd23, [%r27+8];
	ld.shared.f64 	%fd24, [%r28+128];
	ld.global.f64 	%fd25, [%rd1];
	fma.rn.f64 	%fd26, %fd23, %fd24, %fd25;
	st.global.f64 	[%rd1], %fd26;
	bar.sync 	0;
	@%p9 bra 	$L__BB0_10;
	ld.shared.f64 	%fd27, [%r27+16];
	ld.shared.f64 	%fd28, [%r28+256];
	ld.global.f64 	%fd29, [%rd1];
	fma.rn.f64 	%fd30, %fd27, %fd28, %fd29;
	st.global.f64 	[%rd1], %fd30;
	bar.sync 	0;
$L__BB0_10:
	add.s32 	%r50, %r50, 1;
	setp.ne.s32 	%p10, %r50, %r15;
	@%p10 bra 	$L__BB0_3;
$L__BB0_11:
	ret;

}


// ===== COMPILED SASS (sm_100) =====

	.target	sm_100

	.elftype	@"ET_EXEC"


//--------------------- .note.nv.tkinfo           --------------------------
	.section	.note.nv.tkinfo,"",@"SHT_NOTE"
	.sectionflags	@"SHF_NOTE_NV_TKINFO"
	.tkinfo
        /*0018*/ 	.word	0x00000002
        /*0030*/ 	.string	""
        /*0030*/ 	.string	"ptxas"
        /*0030*/ 	.string	"Cuda compilation tools, release 13.0, V13.0.88"
        /*0030*/ 	.string	"Build cuda_13.0.r13.0/compiler.36424714_0"
        /*0030*/ 	.string	"-arch sm_100 -m 64 "



//--------------------- .note.nv.cuinfo           --------------------------
	.section	.note.nv.cuinfo,"",@"SHT_NOTE"
	.sectionflags	@"SHF_NOTE_NV_CUINFO"
        /*0018*/ 	.short	0x0002
        /*001a*/ 	.short	0x0064
        /*001c*/ 	.short	0x0082
	.zero		2


//--------------------- .nv.info                  --------------------------
	.section	.nv.info,"",@"SHT_CUDA_INFO"
	.align	4


	//----- nvinfo : EIATTR_REGCOUNT
	.align		4
        /*0000*/ 	.byte	0x04, 0x2f
        /*0002*/ 	.short	(.L_1 - .L_0)
	.align		4
.L_0:
        /*0004*/ 	.word	index@(_Z16matrixMul_kerneliiiPdS_S_)
        /*0008*/ 	.word	0x00000020


	//----- nvinfo : EIATTR_FRAME_SIZE
	.align		4
.L_1:
        /*000c*/ 	.byte	0x04, 0x11
        /*000e*/ 	.short	(.L_3 - .L_2)
	.align		4
.L_2:
        /*0010*/ 	.word	index@(_Z16matrixMul_kerneliiiPdS_S_)
        /*0014*/ 	.word	0x00000000


	//----- nvinfo : EIATTR_MIN_STACK_SIZE
	.align		4
.L_3:
        /*0018*/ 	.byte	0x04, 0x12
        /*001a*/ 	.short	(.L_5 - .L_4)
	.align		4
.L_4:
        /*001c*/ 	.word	index@(_Z16matrixMul_kerneliiiPdS_S_)
        /*0020*/ 	.word	0x00000000
.L_5:


//--------------------- .nv.compat                --------------------------
	.section	.nv.compat,"",@"SHT_CUDA_COMPAT_INFO"
	.align	4
        /*0000*/ 	.byte	0x02, 0x09, 0x00, 0x00, 0x02, 0x02, 0x01, 0x00, 0x02, 0x05, 0x05, 0x00, 0x03, 0x07, 0x01, 0x01
        /*0010*/ 	.byte	0x02, 0x03, 0x00, 0x00, 0x02, 0x06, 0x01, 0x00, 0x04, 0x0b, 0x08, 0x00, 0x01, 0x00, 0x00, 0x00
        /*0020*/ 	.byte	0x00, 0x00, 0x00, 0x00


//--------------------- .nv.info._Z16matrixMul_kerneliiiPdS_S_ --------------------------
	.section	.nv.info._Z16matrixMul_kerneliiiPdS_S_,"",@"SHT_CUDA_INFO"
	.sectionflags	@""
	.align	4


	//----- nvinfo : EIATTR_CUDA_API_VERSION
	.align		4
        /*0000*/ 	.byte	0x04, 0x37
        /*0002*/ 	.short	(.L_7 - .L_6)
.L_6:
        /*0004*/ 	.word	0x00000082


	//----- nvinfo : EIATTR_KPARAM_INFO
	.align		4
.L_7:
        /*0008*/ 	.byte	0x04, 0x17
        /*000a*/ 	.short	(.L_9 - .L_8)
.L_8:
        /*000c*/ 	.word	0x00000000
        /*0010*/ 	.short	0x0005
        /*0012*/ 	.short	0x0020
        /*0014*/ 	.byte	0x00, 0xf5, 0x21, 0x00


	//----- nvinfo : EIATTR_KPARAM_INFO
	.align		4
.L_9:
        /*0018*/ 	.byte	0x04, 0x17
        /*001a*/ 	.short	(.L_11 - .L_10)
.L_10:
        /*001c*/ 	.word	0x00000000
        /*0020*/ 	.short	0x0004
        /*0022*/ 	.short	0x0018
        /*0024*/ 	.byte	0x00, 0xf5, 0x21, 0x00


	//----- nvinfo : EIATTR_KPARAM_INFO
	.align		4
.L_11:
        /*0028*/ 	.byte	0x04, 0x17
        /*002a*/ 	.short	(.L_13 - .L_12)
.L_12:
        /*002c*/ 	.word	0x00000000
        /*0030*/ 	.short	0x0003
        /*0032*/ 	.short	0x0010
        /*0034*/ 	.byte	0x00, 0xf5, 0x21, 0x00


	//----- nvinfo : EIATTR_KPARAM_INFO
	.align		4
.L_13:
        /*0038*/ 	.byte	0x04, 0x17
        /*003a*/ 	.short	(.L_15 - .L_14)
.L_14:
        /*003c*/ 	.word	0x00000000
        /*0040*/ 	.short	0x0002
        /*0042*/ 	.short	0x0008
        /*0044*/ 	.byte	0x00, 0xf0, 0x11, 0x00


	//----- nvinfo : EIATTR_KPARAM_INFO
	.align		4
.L_15:
        /*0048*/ 	.byte	0x04, 0x17
        /*004a*/ 	.short	(.L_17 - .L_16)
.L_16:
        /*004c*/ 	.word	0x00000000
        /*0050*/ 	.short	0x0001
        /*0052*/ 	.short	0x0004
        /*0054*/ 	.byte	0x00, 0xf0, 0x11, 0x00


	//----- nvinfo : EIATTR_KPARAM_INFO
	.align		4
.L_17:
        /*0058*/ 	.byte	0x04, 0x17
        /*005a*/ 	.short	(.L_19 - .L_18)
.L_18:
        /*005c*/ 	.word	0x00000000
        /*0060*/ 	.short	0x0000
        /*0062*/ 	.short	0x0000
        /*0064*/ 	.byte	0x00, 0xf0, 0x11, 0x00


	//----- nvinfo : EIATTR_SPARSE_MMA_MASK
	.align		4
.L_19:
        /*0068*/ 	.byte	0x03, 0x50
        /*006a*/ 	.short	0x0000


	//----- nvinfo : EIATTR_MAXREG_COUNT
	.align		4
        /*006c*/ 	.byte	0x03, 0x1b
        /*006e*/ 	.short	0x00ff


	//----- nvinfo : EIATTR_NUM_BARRIERS
	.align		4
        /*0070*/ 	.byte	0x02, 0x4c
        /*0072*/ 	.byte	0x01
	.zero		1


	//----- nvinfo : EIATTR_MERCURY_ISA_VERSION
	.align		4
        /*0074*/ 	.byte	0x03, 0x5f
        /*0076*/ 	.short	0x0101


	//----- nvinfo : EIATTR_VRC_CTA_INIT_COUNT
	.align		4
        /*0078*/ 	.byte	0x02, 0x4a
	.zero		1
	.zero		1


	//----- nvinfo : EIATTR_EXIT_INSTR_OFFSETS
	.align		4
        /*007c*/ 	.byte	0x04, 0x1c
        /*007e*/ 	.short	(.L_21 - .L_20)


	//   ....[0]....
.L_20:
        /*0080*/ 	.word	0x000000d0


	//   ....[1]....
        /*0084*/ 	.word	0x00000150


	//   ....[2]....
        /*0088*/ 	.word	0x000012f0


	//----- nvinfo : EIATTR_CBANK_PARAM_SIZE
	.align		4
.L_21:
        /*008c*/ 	.byte	0x03, 0x19
        /*008e*/ 	.short	0x0028


	//----- nvinfo : EIATTR_PARAM_CBANK
	.align		4
        /*0090*/ 	.byte	0x04, 0x0a
        /*0092*/ 	.short	(.L_23 - .L_22)
	.align		4
.L_22:
        /*0094*/ 	.word	index@(.nv.constant0._Z16matrixMul_kerneliiiPdS_S_)
        /*0098*/ 	.short	0x0380
        /*009a*/ 	.short	0x0028


	//----- nvinfo : EIATTR_SW_WAR
	.align		4
.L_23:
        /*009c*/ 	.byte	0x04, 0x36
        /*009e*/ 	.short	(.L_25 - .L_24)
.L_24:
        /*00a0*/ 	.word	0x00000008
.L_25:


//--------------------- .nv.callgraph             --------------------------
	.section	.nv.callgraph,"",@"SHT_CUDA_CALLGRAPH"
	.align	4
	.sectionentsize	8
	.align		4
        /*0000*/ 	.word	0x00000000
	.align		4
        /*0004*/ 	.word	0xffffffff
	.align		4
        /*0008*/ 	.word	0x00000000
	.align		4
        /*000c*/ 	.word	0xfffffffe
	.align		4
        /*0010*/ 	.word	0x00000000
	.align		4
        /*0014*/ 	.word	0xfffffffd
	.align		4
        /*0018*/ 	.word	0x00000000
	.align		4
        /*001c*/ 	.word	0xfffffffc


//--------------------- .text._Z16matrixMul_kerneliiiPdS_S_ --------------------------
	.section	.text._Z16matrixMul_kerneliiiPdS_S_,"ax",@progbits
	.align	128
        .global         _Z16matrixMul_kerneliiiPdS_S_
        .type           _Z16matrixMul_kerneliiiPdS_S_,@function
        .size           _Z16matrixMul_kerneliiiPdS_S_,(.L_x_8 - _Z16matrixMul_kerneliiiPdS_S_)
        .other          _Z16matrixMul_kerneliiiPdS_S_,@"STO_CUDA_ENTRY STV_DEFAULT"
_Z16matrixMul_kerneliiiPdS_S_:
.text._Z16matrixMul_kerneliiiPdS_S_:
[----:B------:R-:W-:Y:S01]  /*0000*/  LDC R1, c[0x0][0x37c] ;  /* 0x0000df00ff017b82 */ /* 0x000fe20000000800 */
[----:B------:R-:W0:Y:S07]  /*0010*/  S2R R21, SR_TID.Y ;  /* 0x0000000000157919 */ /* 0x000e2e0000002200 */
[----:B------:R-:W1:Y:S01]  /*0020*/  LDC R0, c[0x0][0x360] ;  /* 0x0000d800ff007b82 */ /* 0x000e620000000800 */
[----:B------:R-:W2:Y:S01]  /*0030*/  LDCU UR6, c[0x0][0x380] ;  /* 0x00007000ff0677ac */ /* 0x000ea20008000800 */
[----:B------:R-:W1:Y:S01]  /*0040*/  S2R R11, SR_TID.X ;  /* 0x00000000000b7919 */ /* 0x000e620000002100 */
[----:B------:R-:W3:Y:S05]  /*0050*/  LDCU UR7, c[0x0][0x388] ;  /* 0x00007100ff0777ac */ /* 0x000eea0008000800 */
[----:B------:R-:W0:Y:S08]  /*0060*/  S2UR UR5, SR_CTAID.Y ;  /* 0x00000000000579c3 */ /* 0x000e300000002600 */
[----:B------:R-:W0:Y:S08]  /*0070*/  LDC R2, c[0x0][0x364] ;  /* 0x0000d900ff027b82 */ /* 0x000e300000000800 */
[----:B------:R-:W1:Y:S01]  /*0080*/  S2UR UR4, SR_CTAID.X ;  /* 0x00000000000479c3 */ /* 0x000e620000002500 */
[----:B0-----:R-:W-:-:S05]  /*0090*/  IMAD R3, R2, UR5, R21 ;  /* 0x0000000502037c24 */ /* 0x001fca000f8e0215 */
[----:B--2---:R-:W-:Y:S01]  /*00a0*/  ISETP.GE.AND P0, PT, R3, UR6, PT ;  /* 0x0000000603007c0c */ /* 0x004fe2000bf06270 */
[----:B-1----:R-:W-:-:S05]  /*00b0*/  IMAD R6, R0, UR4, R11 ;  /* 0x0000000400067c24 */ /* 0x002fca000f8e020b */
[----:B---3--:R-:W-:-:S13]  /*00c0*/  ISETP.GE.OR P0, PT, R6, UR7, P0 ;  /* 0x0000000706007c0c */ /* 0x008fda0008706670 */
[----:B------:R-:W-:Y:S05]  /*00d0*/  @P0 EXIT ;  /* 0x000000000000094d */ /* 0x000fea0003800000 */
[----:B------:R-:W0:Y:S01]  /*00e0*/  LDCU UR4, c[0x0][0x384] ;  /* 0x00007080ff0477ac */ /* 0x000e220008000800 */
[----:B------:R-:W1:Y:S01]  /*00f0*/  LDC.64 R12, c[0x0][0x3a0] ;  /* 0x0000e800ff0c7b82 */ /* 0x000e620000000a00 */
[----:B------:R-:W-:Y:S01]  /*0100*/  IMAD R5, R3, UR7, R6 ;  /* 0x0000000703057c24 */ /* 0x000fe2000f8e0206 */
[----:B------:R-:W2:Y:S01]  /*0110*/  LDCU.64 UR8, c[0x0][0x358] ;  /* 0x00006b00ff0877ac */ /* 0x000ea20008000a00 */
[----:B0-----:R-:W-:Y:S02]  /*0120*/  ISETP.GT.U32.AND P0, PT, R0, UR4, PT ;  /* 0x0000000400007c0c */ /* 0x001fe4000bf04070 */
[----:B-1----:R-:W-:-:S05]  /*0130*/  IMAD.WIDE R12, R5, 0x8, R12 ;  /* 0x00000008050c7825 */ /* 0x002fca00078e020c */
[----:B--2---:R0:W-:Y:S06]  /*0140*/  STG.E.64 desc[UR8][R12.64], RZ ;  /* 0x000000ff0c007986 */ /* 0x0041ec000c101b08 */
[----:B------:R-:W-:Y:S05]  /*0150*/  @P0 EXIT ;  /* 0x000000000000094d */ /* 0x000fea0003800000 */
[----:B------:R-:W1:Y:S01]  /*0160*/  I2F.U32.RP R7, R0 ;  /* 0x0000000000077306 */ /* 0x000e620000209000 */
[----:B------:R-:W2:Y:S01]  /*0170*/  S2UR UR6, SR_CgaCtaId ;  /* 0x00000000000679c3 */ /* 0x000ea20000008800 */
[----:B------:R-:W-:Y:S01]  /*0180*/  IMAD R3, R3, UR4, R11 ;  /* 0x0000000403037c24 */ /* 0x000fe2000f8e020b */
[----:B------:R-:W-:-:S05]  /*0190*/  ISETP.NE.U32.AND P2, PT, R0, RZ, PT ;  /* 0x000000ff0000720c */ /* 0x000fca0003f45070 */
[----:B-1----:R-:W1:Y:S02]  /*01a0*/  MUFU.RCP R7, R7 ;  /* 0x0000000700077308 */ /* 0x002e640000001000 */
[----:B-1----:R-:W-:Y:S01]  /*01b0*/  VIADD R4, R7, 0xffffffe ;  /* 0x0ffffffe07047836 */ /* 0x002fe20000000000 */
[----:B------:R-:W-:-:S05]  /*01c0*/  LOP3.LUT R7, R0, 0x7fc, RZ, 0xc0, !PT ;  /* 0x000007fc00077812 */ /* 0x000fca00078ec0ff */
[----:B------:R1:W3:Y:S02]  /*01d0*/  F2I.FTZ.U32.TRUNC.NTZ R5, R4 ;  /* 0x0000000400057305 */ /* 0x0002e4000021f000 */
[----:B-1----:R-:W-:Y:S02]  /*01e0*/  IMAD.MOV.U32 R4, RZ, RZ, RZ ;  /* 0x000000ffff047224 */ /* 0x002fe400078e00ff */
[----:B---3--:R-:W-:-:S04]  /*01f0*/  IMAD.MOV R9, RZ, RZ, -R5 ;  /* 0x000000ffff097224 */ /* 0x008fc800078e0a05 */
[----:B------:R-:W-:-:S04]  /*0200*/  IMAD R9, R9, R0, RZ ;  /* 0x0000000009097224 */ /* 0x000fc800078e02ff */
[----:B------:R-:W-:Y:S01]  /*0210*/  IMAD.HI.U32 R5, R5, R9, R4 ;  /* 0x0000000905057227 */ /* 0x000fe200078e0004 */
[----:B------:R-:W-:-:S05]  /*0220*/  LOP3.LUT R4, R0, 0x3, RZ, 0xc0, !PT ;  /* 0x0000000300047812 */ /* 0x000fca00078ec0ff */
[----:B------:R-:W-:-:S05]  /*0230*/  IMAD.HI.U32 R23, R5, UR4, RZ ;  /* 0x0000000405177c27 */ /* 0x000fca000f8e00ff */
[----:B------:R-:W-:-:S05]  /*0240*/  IADD3 R5, PT, PT, -R23, RZ, RZ ;  /* 0x000000ff17057210 */ /* 0x000fca0007ffe1ff */
[----:B------:R-:W-:Y:S01]  /*0250*/  IMAD R5, R0, R5, UR4 ;  /* 0x0000000400057e24 */ /* 0x000fe2000f8e0205 */
[----:B------:R-:W-:Y:S02]  /*0260*/  UMOV UR4, 0x400 ;  /* 0x0000040000047882 */ /* 0x000fe40000000000 */
[----:B------:R-:W-:Y:S02]  /*0270*/  UIADD3 UR5, UPT, UPT, UR4, 0x800, URZ ;  /* 0x0000080004057890 */ /* 0x000fe4000fffe0ff */
[----:B------:R-:W-:Y:S01]  /*0280*/  ISETP.GE.U32.AND P0, PT, R5, R0, PT ;  /* 0x000000000500720c */ /* 0x000fe20003f06070 */
[----:B--2---:R-:W-:Y:S02]  /*0290*/  ULEA UR4, UR6, UR4, 0x18 ;  /* 0x0000000406047291 */ /* 0x004fe4000f8ec0ff */
[----:B------:R-:W-:-:S04]  /*02a0*/  ULEA UR5, UR6, UR5, 0x18 ;  /* 0x0000000506057291 */ /* 0x000fc8000f8ec0ff */
[----:B------:R-:W-:Y:S01]  /*02b0*/  LEA R8, R21, UR4, 0x7 ;  /* 0x0000000415087c11 */ /* 0x000fe2000f8e38ff */
[----:B------:R-:W-:Y:S01]  /*02c0*/  UMOV UR4, URZ ;  /* 0x000000ff00047c82 */ /* 0x000fe20008000000 */
[C---:B------:R-:W-:Y:S02]  /*02d0*/  LEA R10, R11.reuse, UR5, 0x3 ;  /* 0x000000050b0a7c11 */ /* 0x040fe4000f8e18ff */
[----:B------:R-:W-:Y:S01]  /*02e0*/  LEA R11, R11, R8, 0x3 ;  /* 0x000000080b0b7211 */ /* 0x000fe200078e18ff */
[----:B------:R-:W-:Y:S01]  /*02f0*/  VIADD R20, R8, 0x10 ;  /* 0x0000001008147836 */ /* 0x000fe20000000000 */
[----:B------:R-:W-:Y:S01]  /*0300*/  @P0 IADD3 R23, PT, PT, R23, 0x1, RZ ;  /* 0x0000000117170810 */ /* 0x000fe20007ffe0ff */
[----:B------:R-:W-:Y:S01]  /*0310*/  @P0 IMAD.IADD R5, R5, 0x1, -R0 ;  /* 0x0000000105050824 */ /* 0x000fe200078e0a00 */
[----:B------:R-:W-:-:S04]  /*0320*/  IADD3 R22, PT, PT, R10, 0x100, RZ ;  /* 0x000001000a167810 */ /* 0x000fc80007ffe0ff */
[----:B------:R-:W-:Y:S01]  /*0330*/  ISETP.GE.U32.AND P1, PT, R5, R0, PT ;  /* 0x000000000500720c */ /* 0x000fe20003f26070 */
[----:B------:R-:W-:Y:S01]  /*0340*/  IMAD.IADD R5, R6, 0x1, R21 ;  /* 0x0000000106057824 */ /* 0x000fe200078e0215 */
[----:B------:R-:W-:Y:S01]  /*0350*/  LOP3.LUT R6, R0, 0xfffffffc, RZ, 0xc0, !PT ;  /* 0xfffffffc00067812 */ /* 0x000fe200078ec0ff */
[----:B------:R-:W-:-:S04]  /*0360*/  IMAD R21, R21, 0x80, R10 ;  /* 0x0000008015157824 */ /* 0x000fc800078e020a */
[----:B------:R-:W-:-:S06]  /*0370*/  IMAD.MOV R9, RZ, RZ, -R6 ;  /* 0x000000ffff097224 */ /* 0x000fcc00078e0a06 */
[----:B------:R-:W-:Y:S01]  /*0380*/  @P1 VIADD R23, R23, 0x1 ;  /* 0x0000000117171836 */ /* 0x000fe20000000000 */
[----:B------:R-:W-:-:S04]  /*0390*/  @!P2 LOP3.LUT R23, RZ, R0, RZ, 0x33, !PT ;  /* 0x00000000ff17a212 */ /* 0x000fc800078e33ff */
[----:B------:R-:W-:-:S07]  /*03a0*/  VIMNMX.U32 R23, PT, PT, R23, 0x1, !PT ;  /* 0x0000000117177848 */ /* 0x000fce0007fe0000 */
.L_x_6:
[----:B-1----:R-:W1:Y:S01]  /*03b0*/  LDC.64 R16, c[0x0][0x390] ;  /* 0x0000e400ff107b82 */ /* 0x002e620000000a00 */
[----:B------:R-:W-:Y:S02]  /*03c0*/  IMAD R19, R0, UR4, R3 ;  /* 0x0000000400137c24 */ /* 0x000fe4000f8e0203 */
[----:B------:R-:W-:-:S05]  /*03d0*/  IMAD R25, R2, UR4, R5 ;  /* 0x0000000402197c24 */ /* 0x000fca000f8e0205 */
[----:B--234-:R-:W2:Y:S01]  /*03e0*/  LDC.64 R14, c[0x0][0x398] ;  /* 0x0000e600ff0e7b82 */ /* 0x01cea20000000a00 */
[----:B-1----:R-:W-:-:S06]  /*03f0*/  IMAD.WIDE.U32 R16, R19, 0x8, R16 ;  /* 0x0000000813107825 */ /* 0x002fcc00078e0010 */
[----:B------:R-:W3:Y:S01]  /*0400*/  LDG.E.64 R16, desc[UR8][R16.64] ;  /* 0x0000000810107981 */ /* 0x000ee2000c1e1b00 */
[----:B--2---:R-:W-:-:S06]  /*0410*/  IMAD.WIDE.U32 R14, R25, 0x8, R14 ;  /* 0x00000008190e7825 */ /* 0x004fcc00078e000e */
[----:B------:R-:W2:Y:S01]  /*0420*/  LDG.E.64 R14, desc[UR8][R14.64] ;  /* 0x000000080e0e7981 */ /* 0x000ea2000c1e1b00 */
[----:B------:R-:W-:Y:S01]  /*0430*/  ISETP.GE.U32.AND P0, PT, R0, 0x4, PT ;  /* 0x000000040000780c */ /* 0x000fe20003f06070 */
[----:B------:R-:W-:Y:S01]  /*0440*/  UIADD3 UR4, UPT, UPT, UR4, 0x1, URZ ;  /* 0x0000000104047890 */ /* 0x000fe2000fffe0ff */
[----:B------:R-:W-:-:S05]  /*0450*/  IMAD.MOV.U32 R19, RZ, RZ, RZ ;  /* 0x000000ffff137224 */ /* 0x000fca00078e00ff */
[----:B------:R-:W-:Y:S01]  /*0460*/  ISETP.NE.AND P1, PT, R23, UR4, PT ;  /* 0x0000000417007c0c */ /* 0x000fe2000bf25270 */
[----:B---3--:R1:W-:Y:S04]  /*0470*/  STS.64 [R11], R16 ;  /* 0x000000100b007388 */ /* 0x0083e80000000a00 */
[----:B--2---:R1:W-:Y:S01]  /*0480*/  STS.64 [R21], R14 ;  /* 0x0000000e15007388 */ /* 0x0043e20000000a00 */
[----:B------:R-:W-:Y:S06]  /*0490*/  BAR.SYNC.DEFER_BLOCKING 0x0 ;  /* 0x0000000000007b1d */ /* 0x000fec0000010000 */
[----:B------:R-:W-:Y:S05]  /*04a0*/  @!P0 BRA `(.L_x_0) ;  /* 0x0000000c00248947 */ /* 0x000fea0003800000 */
[----:B-1----:R-:W-:Y:S01]  /*04b0*/  IMAD.MOV R14, RZ, RZ, -R6 ;  /* 0x000000ffff0e7224 */ /* 0x002fe200078e0a06 */
[----:B------:R-:W-:Y:S01]  /*04c0*/  MOV R25, R22 ;  /* 0x0000001600197202 */ /* 0x000fe20000000f00 */
[----:B------:R-:W-:Y:S02]  /*04d0*/  IMAD.MOV.U32 R24, RZ, RZ, R20 ;  /* 0x000000ffff187224 */ /* 0x000fe400078e0014 */
[----:B------:R-:W-:Y:S01]  /*04e0*/  IMAD.MOV.U32 R26, RZ, RZ, R9 ;  /* 0x000000ffff1a7224 */ /* 0x000fe200078e0009 */
[----:B------:R-:W-:-:S13]  /*04f0*/  ISETP.GE.AND P0, PT, R14, RZ, PT ;  /* 0x000000ff0e00720c */ /* 0x000fda0003f06270 */
[----:B------:R-:W-:Y:S05]  /*0500*/  @P0 BRA `(.L_x_1) ;  /* 0x0000000800940947 */ /* 0x000fea0003800000 */
[----:B------:R-:W-:Y:S02]  /*0510*/  IADD3 R14, PT, PT, -R26, RZ, RZ ;  /* 0x000000ff1a0e7210 */ /* 0x000fe40007ffe1ff */
[----:B------:R-:W-:Y:S02]  /*0520*/  PLOP3.LUT P0, PT, PT, PT, PT, 0x80, 0x8 ;  /* 0x000000000008781c */ /* 0x000fe40003f0f070 */
[----:B------:R-:W-:-:S13]  /*0530*/  ISETP.GT.AND P2, PT, R14, 0xc, PT ;  /* 0x0000000c0e00780c */ /* 0x000fda0003f44270 */
[----:B------:R-:W-:Y:S05]  /*0540*/  @!P2 BRA `(.L_x_2) ;  /* 0x00000004009ca947 */ /* 0x000fea0003800000 */
[----:B------:R-:W-:-:S13]  /*0550*/  PLOP3.LUT P0, PT, PT, PT, PT, 0x8, 0x80 ;  /* 0x000000000080781c */ /* 0x000fda0003f0e170 */
.L_x_3:
[----:B-1----:R-:W2:Y:S04]  /*0560*/  LDG.E.64 R14, desc[UR8][R12.64] ;  /* 0x000000080c0e7981 */ /* 0x002ea8000c1e1b00 */
[----:B------:R-:W-:Y:S04]  /*0570*/  LDS.64 R18, [R24+-0x10] ;  /* 0xfffff00018127984 */ /* 0x000fe80000000a00 */
[----:B------:R-:W2:Y:S02]  /*0580*/  LDS.64 R16, [R25+-0x100] ;  /* 0xffff000019107984 */ /* 0x000ea40000000a00 */
[----:B--2---:R-:W-:-:S07]  /*0590*/  DFMA R28, R18, R16, R14 ;  /* 0x00000010121c722b */ /* 0x004fce000000000e */
[----:B------:R-:W-:Y:S01]  /*05a0*/  STG.E.64 desc[UR8][R12.64], R28 ;  /* 0x0000001c0c007986 */ /* 0x000fe2000c101b08 */
[----:B------:R-:W-:Y:S06]  /*05b0*/  BAR.SYNC.DEFER_BLOCKING 0x0 ;  /* 0x0000000000007b1d */ /* 0x000fec0000010000 */
[----:B------:R-:W2:Y:S04]  /*05c0*/  LDG.E.64 R14, desc[UR8][R12.64] ;  /* 0x000000080c0e7981 */ /* 0x000ea8000c1e1b00 */
[----:B------:R-:W-:Y:S04]  /*05d0*/  LDS.64 R18, [R24+-0x8] ;  /* 0xfffff80018127984 */ /* 0x000fe80000000a00 */
[----:B------:R-:W2:Y:S02]  /*05e0*/  LDS.64 R16, [R25+-0x80] ;  /* 0xffff800019107984 */ /* 0x000ea40000000a00 */
[----:B--2---:R-:W-:-:S07]  /*05f0*/  DFMA R28, R18, R16, R14 ;  /* 0x00000010121c722b */ /* 0x004fce000000000e */
[----:B------:R-:W-:Y:S01]  /*0600*/  STG.E.64 desc[UR8][R12.64], R28 ;  /* 0x0000001c0c007986 */ /* 0x000fe2000c101b08 */
[----:B------:R-:W-:Y:S06]  /*0610*/  BAR.SYNC.DEFER_BLOCKING 0x0 ;  /* 0x0000000000007b1d */ /* 0x000fec0000010000 */
[----:B------:R-:W2:Y:S04]  /*0620*/  LDG.E.64 R14, desc[UR8][R12.64] ;  /* 0x000000080c0e7981 */ /* 0x000ea8000c1e1b00 */
[----:B------:R-:W-:Y:S04]  /*0630*/  LDS.64 R18, [R24] ;  /* 0x0000000018127984 */ /* 0x000fe80000000a00 */
[----:B------:R-:W2:Y:S02]  /*0640*/  LDS.64 R16, [R25] ;  /* 0x0000000019107984 */ /* 0x000ea40000000a00 */
[----:B--2---:R-:W-:-:S07]  /*0650*/  DFMA R28, R18, R16, R14 ;  /* 0x00000010121c722b */ /* 0x004fce000000000e */
[----:B------:R-:W-:Y:S01]  /*0660*/  STG.E.64 desc[UR8][R12.64], R28 ;  /* 0x0000001c0c007986 */ /* 0x000fe2000c101b08 */
[----:B------:R-:W-:Y:S06]  /*0670*/  BAR.SYNC.DEFER_BLOCKING 0x0 ;  /* 0x0000000000007b1d */ /* 0x000fec0000010000 */
[----:B------:R-:W2:Y:S04]  /*0680*/  LDG.E.64 R14, desc[UR8][R12.64] ;  /* 0x000000080c0e7981 */ /* 0x000ea8000c1e1b00 */
[----:B------:R-:W-:Y:S04]  /*0690*/  LDS.64 R18, [R24+0x8] ;  /* 0x0000080018127984 */ /* 0x000fe80000000a00 */
[----:B------:R-:W2:Y:S02]  /*06a0*/  LDS.64 R16, [R25+0x80] ;  /* 0x0000800019107984 */ /* 0x000ea40000000a00 */
        /* <DEDUP_REMOVED lines=69> */
[----:B------:R-:W2:Y:S01]  /*0b00*/  LDG.E.64 R14, desc[UR8][R12.64] ;  /* 0x000000080c0e7981 */ /* 0x000ea2000c1e1b00 */
[----:B------:R-:W-:-:S03]  /*0b10*/  VIADD R26, R26, 0x10 ;  /* 0x000000101a1a7836 */ /* 0x000fc60000000000 */
[----:B------:R1:W-:Y:S02]  /*0b20*/  LDS.64 R18, [R24+0x68] ;  /* 0x0000680018127984 */ /* 0x0003e40000000a00 */
[----:B------:R-:W-:Y:S02]  /*0b30*/  ISETP.GE.AND P2, PT, R26, -0xc, PT ;  /* 0xfffffff41a00780c */ /* 0x000fe40003f46270 */
[----:B------:R3:W2:Y:S01]  /*0b40*/  LDS.64 R16, [R25+0x680] ;  /* 0x0006800019107984 */ /* 0x0006a20000000a00 */
[----:B-1----:R-:W-:Y:S01]  /*0b50*/  VIADD R24, R24, 0x80 ;  /* 0x0000008018187836 */ /* 0x002fe20000000000 */
[----:B---3--:R-:W-:Y:S01]  /*0b60*/  IADD3 R25, PT, PT, R25, 0x800, RZ ;  /* 0x0000080019197810 */ /* 0x008fe20007ffe0ff */
[----:B--2---:R-:W-:-:S07]  /*0b70*/  DFMA R14, R18, R16, R14 ;  /* 0x00000010120e722b */ /* 0x004fce000000000e */
[----:B------:R1:W-:Y:S01]  /*0b80*/  STG.E.64 desc[UR8][R12.64], R14 ;  /* 0x0000000e0c007986 */ /* 0x0003e2000c101b08 */
[----:B------:R-:W-:Y:S06]  /*0b90*/  BAR.SYNC.DEFER_BLOCKING 0x0 ;  /* 0x0000000000007b1d */ /* 0x000fec0000010000 */
[----:B------:R-:W-:Y:S05]  /*0ba0*/  @!P2 BRA `(.L_x_3) ;  /* 0xfffffff8006ca947 */ /* 0x000fea000383ffff */
[----:B------:R-:W-:-:S07]  /*0bb0*/  IMAD.MOV.U32 R19, RZ, RZ, R7 ;  /* 0x000000ffff137224 */ /* 0x000fce00078e0007 */
.L_x_2:
[----:B-1----:R-:W-:-:S05]  /*0bc0*/  IMAD.MOV R14, RZ, RZ, -R26 ;  /* 0x000000ffff0e7224 */ /* 0x002fca00078e0a1a */
[----:B------:R-:W-:-:S13]  /*0bd0*/  ISETP.GT.AND P2, PT, R14, 0x4, PT ;  /* 0x000000040e00780c */ /* 0x000fda0003f44270 */
[----:B------:R-:W-:Y:S05]  /*0be0*/  @!P2 BRA `(.L_x_4) ;  /* 0x0000000000d4a947 */ /* 0x000fea0003800000 */
[----:B------:R-:W2:Y:S04]  /*0bf0*/  LDG.E.64 R14, desc[UR8][R12.64] ;  /* 0x000000080c0e7981 */ /* 0x000ea8000c1e1b00 */
        /* <DEDUP_REMOVED lines=42> */
[----:B------:R-:W-:Y:S02]  /*0ea0*/  PLOP3.LUT P0, PT, PT, PT, PT, 0x8, 0x80 ;  /* 0x000000000080781c */ /* 0x000fe40003f0e170 */
[----:B------:R-:W-:Y:S01]  /*0eb0*/  IADD3 R26, PT, PT, R26, 0x8, RZ ;  /* 0x000000081a1a7810 */ /* 0x000fe20007ffe0ff */
[----:B------:R1:W-:Y:S04]  /*0ec0*/  LDS.64 R16, [R24+0x28] ;  /* 0x0000280018107984 */ /* 0x0003e80000000a00 */
[----:B------:R3:W2:Y:S01]  /*0ed0*/  LDS.64 R18, [R25+0x280] ;  /* 0x0002800019127984 */ /* 0x0006a20000000a00 */
[----:B-1----:R-:W-:Y:S01]  /*0ee0*/  VIADD R24, R24, 0x40 ;  /* 0x0000004018187836 */ /* 0x002fe20000000000 */
[----:B---3--:R-:W-:Y:S01]  /*0ef0*/  IADD3 R25, PT, PT, R25, 0x400, RZ ;  /* 0x0000040019197810 */ /* 0x008fe20007ffe0ff */
[----:B--2---:R-:W-:Y:S01]  /*0f00*/  DFMA R14, R16, R18, R14 ;  /* 0x00000012100e722b */ /* 0x004fe2000000000e */
[----:B------:R-:W-:-:S06]  /*0f10*/  IMAD.MOV.U32 R19, RZ, RZ, R7 ;  /* 0x000000ffff137224 */ /* 0x000fcc00078e0007 */
[----:B------:R1:W-:Y:S01]  /*0f20*/  STG.E.64 desc[UR8][R12.64], R14 ;  /* 0x0000000e0c007986 */ /* 0x0003e2000c101b08 */
[----:B------:R-:W-:Y:S06]  /*0f30*/  BAR.SYNC.DEFER_BLOCKING 0x0 ;  /* 0x0000000000007b1d */ /* 0x000fec0000010000 */
.L_x_4:
[----:B------:R-:W-:-:S13]  /*0f40*/  ISETP.NE.OR P0, PT, R26, RZ, P0 ;  /* 0x000000ff1a00720c */ /* 0x000fda0000705670 */
[----:B------:R-:W-:Y:S05]  /*0f50*/  @!P0 BRA `(.L_x_0) ;  /* 0x0000000000788947 */ /* 0x000fea0003800000 */
.L_x_1:
[----:B-12---:R-:W2:Y:S04]  /*0f60*/  LDG.E.64 R14, desc[UR8][R12.64] ;  /* 0x000000080c0e7981 */ /* 0x006ea8000c1e1b00 */
        /* <DEDUP_REMOVED lines=17> */
[----:B------:R-:W2:Y:S01]  /*1080*/  LDG.E.64 R14, desc[UR8][R12.64] ;  /* 0x000000080c0e7981 */ /* 0x000ea2000c1e1b00 */
[----:B------:R-:W-:-:S03]  /*1090*/  VIADD R26, R26, 0x4 ;  /* 0x000000041a1a7836 */ /* 0x000fc60000000000 */
[----:B------:R1:W-:Y:S02]  /*10a0*/  LDS.64 R18, [R24+0x8] ;  /* 0x0000080018127984 */ /* 0x0003e40000000a00 */
[----:B------:R-:W-:Y:S02]  /*10b0*/  ISETP.NE.AND P0, PT, R26, RZ, PT ;  /* 0x000000ff1a00720c */ /* 0x000fe40003f05270 */
[----:B------:R3:W2:Y:S01]  /*10c0*/  LDS.64 R16, [R25+0x80] ;  /* 0x0000800019107984 */ /* 0x0006a20000000a00 */
[----:B-1----:R-:W-:Y:S01]  /*10d0*/  VIADD R24, R24, 0x20 ;  /* 0x0000002018187836 */ /* 0x002fe20000000000 */
[----:B---3--:R-:W-:Y:S01]  /*10e0*/  IADD3 R25, PT, PT, R25, 0x200, RZ ;  /* 0x0000020019197810 */ /* 0x008fe20007ffe0ff */
[----:B--2---:R-:W-:-:S07]  /*10f0*/  DFMA R14, R18, R16, R14 ;  /* 0x00000010120e722b */ /* 0x004fce000000000e */
[----:B------:R2:W-:Y:S01]  /*1100*/  STG.E.64 desc[UR8][R12.64], R14 ;  /* 0x0000000e0c007986 */ /* 0x0005e2000c101b08 */
[----:B------:R-:W-:Y:S06]  /*1110*/  BAR.SYNC.DEFER_BLOCKING 0x0 ;  /* 0x0000000000007b1d */ /* 0x000fec0000010000 */
[----:B------:R-:W-:Y:S05]  /*1120*/  @P0 BRA `(.L_x_1) ;  /* 0xfffffffc008c0947 */ /* 0x000fea000383ffff */
[----:B------:R-:W-:-:S07]  /*1130*/  IMAD.MOV.U32 R19, RZ, RZ, R7 ;  /* 0x000000ffff137224 */ /* 0x000fce00078e0007 */
.L_x_0:
[----:B------:R-:W-:-:S13]  /*1140*/  ISETP.NE.AND P0, PT, R4, RZ, PT ;  /* 0x000000ff0400720c */ /* 0x000fda0003f05270 */
[----:B------:R-:W-:Y:S05]  /*1150*/  @!P0 BRA `(.L_x_5) ;  /* 0x0000000000608947 */ /* 0x000fea0003800000 */
[----:B-12---:R-:W2:Y:S01]  /*1160*/  LDG.E.64 R14, desc[UR8][R12.64] ;  /* 0x000000080c0e7981 */ /* 0x006ea2000c1e1b00 */
[C---:B------:R-:W-:Y:S01]  /*1170*/  IMAD R24, R19.reuse, 0x8, R8 ;  /* 0x0000000813187824 */ /* 0x040fe200078e0208 */
[----:B------:R-:W-:Y:S02]  /*1180*/  LEA R25, R19, R10, 0x7 ;  /* 0x0000000a13197211 */ /* 0x000fe400078e38ff */
[----:B------:R-:W-:Y:S02]  /*1190*/  ISETP.NE.AND P0, PT, R4, 0x1, PT ;  /* 0x000000010400780c */ /* 0x000fe40003f05270 */
[----:B------:R-:W-:Y:S04]  /*11a0*/  LDS.64 R18, [R24] ;  /* 0x0000000018127984 */ /* 0x000fe80000000a00 */
[----:B------:R-:W2:Y:S02]  /*11b0*/  LDS.64 R16, [R25] ;  /* 0x0000000019107984 */ /* 0x000ea40000000a00 */
[----:B--2---:R-:W-:-:S07]  /*11c0*/  DFMA R14, R18, R16, R14 ;  /* 0x00000010120e722b */ /* 0x004fce000000000e */
[----:B------:R3:W-:Y:S01]  /*11d0*/  STG.E.64 desc[UR8][R12.64], R14 ;  /* 0x0000000e0c007986 */ /* 0x0007e2000c101b08 */
[----:B------:R-:W-:Y:S06]  /*11e0*/  BAR.SYNC.DEFER_BLOCKING 0x0 ;  /* 0x0000000000007b1d */ /* 0x000fec0000010000 */
[----:B------:R-:W-:Y:S05]  /*11f0*/  @!P0 BRA `(.L_x_5) ;  /* 0x0000000000388947 */ /* 0x000fea0003800000 */
[----:B---3--:R-:W2:Y:S01]  /*1200*/  LDG.E.64 R14, desc[UR8][R12.64] ;  /* 0x000000080c0e7981 */ /* 0x008ea2000c1e1b00 */
[----:B------:R-:W-:-:S03]  /*1210*/  ISETP.NE.AND P0, PT, R4, 0x2, PT ;  /* 0x000000020400780c */ /* 0x000fc60003f05270 */
[----:B------:R-:W-:Y:S04]  /*1220*/  LDS.64 R18, [R24+0x8] ;  /* 0x0000080018127984 */ /* 0x000fe80000000a00 */
[----:B------:R-:W2:Y:S02]  /*1230*/  LDS.64 R16, [R25+0x80] ;  /* 0x0000800019107984 */ /* 0x000ea40000000a00 */
[----:B--2---:R-:W-:-:S07]  /*1240*/  DFMA R14, R18, R16, R14 ;  /* 0x00000010120e722b */ /* 0x004fce000000000e */
[----:B------:R4:W-:Y:S01]  /*1250*/  STG.E.64 desc[UR8][R12.64], R14 ;  /* 0x0000000e0c007986 */ /* 0x0009e2000c101b08 */
[----:B------:R-:W-:Y:S06]  /*1260*/  BAR.SYNC.DEFER_BLOCKING 0x0 ;  /* 0x0000000000007b1d */ /* 0x000fec0000010000 */
[----:B------:R-:W-:Y:S05]  /*1270*/  @!P0 BRA `(.L_x_5) ;  /* 0x0000000000188947 */ /* 0x000fea0003800000 */
[----:B----4-:R-:W2:Y:S04]  /*1280*/  LDG.E.64 R14, desc[UR8][R12.64] ;  /* 0x000000080c0e7981 */ /* 0x010ea8000c1e1b00 */
[----:B------:R-:W-:Y:S04]  /*1290*/  LDS.64 R16, [R24+0x10] ;  /* 0x0000100018107984 */ /* 0x000fe80000000a00 */
[----:B------:R-:W2:Y:S02]  /*12a0*/  LDS.64 R18, [R25+0x100] ;  /* 0x0001000019127984 */ /* 0x000ea40000000a00 */
[----:B--2---:R-:W-:-:S07]  /*12b0*/  DFMA R14, R16, R18, R14 ;  /* 0x00000012100e722b */ /* 0x004fce000000000e */
[----:B------:R1:W-:Y:S01]  /*12c0*/  STG.E.64 desc[UR8][R12.64], R14 ;  /* 0x0000000e0c007986 */ /* 0x0003e2000c101b08 */
[----:B------:R-:W-:Y:S06]  /*12d0*/  BAR.SYNC.DEFER_BLOCKING 0x0 ;  /* 0x0000000000007b1d */ /* 0x000fec0000010000 */
.L_x_5:
[----:B------:R-:W-:Y:S05]  /*12e0*/  @P1 BRA `(.L_x_6) ;  /* 0xfffffff000301947 */ /* 0x000fea000383ffff */
[----:B------:R-:W-:Y:S05]  /*12f0*/  EXIT ;  /* 0x000000000000794d */ /* 0x000fea0003800000 */
.L_x_7:
[----:B------:R-:W-:-:S00]  /*1300*/  BRA `(.L_x_7) ;  /* 0xfffffffc00fc7947 */ /* 0x000fc0000383ffff */
[----:B------:R-:W-:-:S00]  /*1310*/  NOP ;  /* 0x0000000000007918 */ /* 0x000fc00000000000 */
        /* <DEDUP_REMOVED lines=14> */
.L_x_8:


//--------------------- .nv.shared._Z16matrixMul_kerneliiiPdS_S_ --------------------------
	.section	.nv.shared._Z16matrixMul_kerneliiiPdS_S_,"aw",@nobits
	.sectionflags	@""
	.align	8
.nv.shared._Z16matrixMul_kerneliiiPdS_S_:
	.zero		5120


//--------------------- .nv.shared.reserved.0     --------------------------
	.section	.nv.shared.reserved.0,"aw",@nobits
	.weak		__nv_reservedSMEM_offset_0_alias
	.size		__nv_reservedSMEM_offset_0_alias, 0, 64
	.other		__nv_reservedSMEM_offset_0_alias,@"STO_CUDA_RESERVED_SHARED STV_DEFAULT"
__nv_reservedSMEM_offset_0_alias:
	.zero		0
	.zero		64


//--------------------- .nv.constant0._Z16matrixMul_kerneliiiPdS_S_ --------------------------
	.section	.nv.constant0._Z16matrixMul_kerneliiiPdS_S_,"a",@progbits
	.sectionflags	@""
	.align	4
.nv.constant0._Z16matrixMul_kerneliiiPdS_S_:
	.zero		936


//--------------------- SYMBOLS --------------------------

	.type		.nv.reservedSmem.offset0,@object
	.size		.nv.reservedSmem.offset0,0x4
	.type		.nv.reservedSmem.cap,@object
	.size		.nv.reservedSmem.cap,0x4
